	.headerflags	@"EF_CUDA_TEXMODE_UNIFIED EF_CUDA_64BIT_ADDRESS EF_CUDA_ACCELERATORS EF_CUDA_SM90 EF_CUDA_VIRTUAL_SM(EF_CUDA_SM90)"
	.elftype	@"ET_EXEC"


//--------------------- .nv.info                  --------------------------
	.section	.nv.info,"",@"SHT_CUDA_INFO"
	.align	4


	//----- nvinfo : EIATTR_REGCOUNT
	.align		4
        /*0000*/ 	.byte	0x04, 0x2f
        /*0002*/ 	.short	(.L_1 - .L_0)
	.align		4
.L_0:
        /*0004*/ 	.word	index@(triton_poi_fused__unsafe_index_add_convolution_mul_sub_18)
        /*0008*/ 	.word	0x00000028


	//----- nvinfo : EIATTR_MIN_STACK_SIZE
	.align		4
.L_1:
        /*000c*/ 	.byte	0x04, 0x12
        /*000e*/ 	.short	(.L_3 - .L_2)
	.align		4
.L_2:
        /*0010*/ 	.word	index@(triton_poi_fused__unsafe_index_add_convolution_mul_sub_18)
        /*0014*/ 	.word	0x00000000


	//----- nvinfo : EIATTR_FRAME_SIZE
	.align		4
.L_3:
        /*0018*/ 	.byte	0x04, 0x11
        /*001a*/ 	.short	(.L_5 - .L_4)
	.align		4
.L_4:
        /*001c*/ 	.word	index@(triton_poi_fused__unsafe_index_add_convolution_mul_sub_18)
        /*0020*/ 	.word	0x00000000


	//----- nvinfo : EIATTR_MIN_STACK_SIZE
	.align		4
.L_5:
        /*0024*/ 	.byte	0x04, 0x12
        /*0026*/ 	.short	(.L_7 - .L_6)
	.align		4
.L_6:
        /*0028*/ 	.word	index@(triton_poi_fused__unsafe_index_add_convolution_mul_sub_18)
        /*002c*/ 	.word	0x00000000
.L_7:


//--------------------- .nv.info.triton_poi_fused__unsafe_index_add_convolution_mul_sub_18 --------------------------
	.section	.nv.info.triton_poi_fused__unsafe_index_add_convolution_mul_sub_18,"",@"SHT_CUDA_INFO"
	.sectionflags	@""
	.align	4


	//----- nvinfo : EIATTR_CUDA_API_VERSION
	.align		4
        /*0000*/ 	.byte	0x04, 0x37
        /*0002*/ 	.short	(.L_9 - .L_8)
.L_8:
        /*0004*/ 	.word	0x0000007c


	//----- nvinfo : EIATTR_KPARAM_INFO
	.align		4
.L_9:
        /*0008*/ 	.byte	0x04, 0x17
        /*000a*/ 	.short	(.L_11 - .L_10)
.L_10:
        /*000c*/ 	.word	0x00000000
        /*0010*/ 	.short	0x000a
        /*0012*/ 	.short	0x0050
        /*0014*/ 	.byte	0x00, 0xf0, 0x11, 0x00


	//----- nvinfo : EIATTR_KPARAM_INFO
	.align		4
.L_11:
        /*0018*/ 	.byte	0x04, 0x17
        /*001a*/ 	.short	(.L_13 - .L_12)
.L_12:
        /*001c*/ 	.word	0x00000000
        /*0020*/ 	.short	0x0009
        /*0022*/ 	.short	0x0048
        /*0024*/ 	.byte	0x00, 0xf4, 0x21, 0x00


	//----- nvinfo : EIATTR_KPARAM_INFO
	.align		4
.L_13:
        /*0028*/ 	.byte	0x04, 0x17
        /*002a*/ 	.short	(.L_15 - .L_14)
.L_14:
        /*002c*/ 	.word	0x00000000
        /*0030*/ 	.short	0x0008
        /*0032*/ 	.short	0x0040
        /*0034*/ 	.byte	0x00, 0xf4, 0x21, 0x00


	//----- nvinfo : EIATTR_KPARAM_INFO
	.align		4
.L_15:
        /*0038*/ 	.byte	0x04, 0x17
        /*003a*/ 	.short	(.L_17 - .L_16)
.L_16:
        /*003c*/ 	.word	0x00000000
        /*0040*/ 	.short	0x0007
        /*0042*/ 	.short	0x0038
        /*0044*/ 	.byte	0x00, 0xf4, 0x21, 0x00


	//----- nvinfo : EIATTR_KPARAM_INFO
	.align		4
.L_17:
        /*0048*/ 	.byte	0x04, 0x17
        /*004a*/ 	.short	(.L_19 - .L_18)
.L_18:
        /*004c*/ 	.word	0x00000000
        /*0050*/ 	.short	0x0006
        /*0052*/ 	.short	0x0030
        /*0054*/ 	.byte	0x00, 0xf4, 0x21, 0x00


	//----- nvinfo : EIATTR_KPARAM_INFO
	.align		4
.L_19:
        /*0058*/ 	.byte	0x04, 0x17
        /*005a*/ 	.short	(.L_21 - .L_20)
.L_20:
        /*005c*/ 	.word	0x00000000
        /*0060*/ 	.short	0x0005
        /*0062*/ 	.short	0x0028
        /*0064*/ 	.byte	0x00, 0xf4, 0x21, 0x00


	//----- nvinfo : EIATTR_KPARAM_INFO
	.align		4
.L_21:
        /*0068*/ 	.byte	0x04, 0x17
        /*006a*/ 	.short	(.L_23 - .L_22)
.L_22:
        /*006c*/ 	.word	0x00000000
        /*0070*/ 	.short	0x0004
        /*0072*/ 	.short	0x0020
        /*0074*/ 	.byte	0x00, 0xf4, 0x21, 0x00


	//----- nvinfo : EIATTR_KPARAM_INFO
	.align		4
.L_23:
        /*0078*/ 	.byte	0x04, 0x17
        /*007a*/ 	.short	(.L_25 - .L_24)
.L_24:
        /*007c*/ 	.word	0x00000000
        /*0080*/ 	.short	0x0003
        /*0082*/ 	.short	0x0018
        /*0084*/ 	.byte	0x00, 0xf4, 0x21, 0x00


	//----- nvinfo : EIATTR_KPARAM_INFO
	.align		4
.L_25:
        /*0088*/ 	.byte	0x04, 0x17
        /*008a*/ 	.short	(.L_27 - .L_26)
.L_26:
        /*008c*/ 	.word	0x00000000
        /*0090*/ 	.short	0x0002
        /*0092*/ 	.short	0x0010
        /*0094*/ 	.byte	0x00, 0xf4, 0x21, 0x00


	//----- nvinfo : EIATTR_KPARAM_INFO
	.align		4
.L_27:
        /*0098*/ 	.byte	0x04, 0x17
        /*009a*/ 	.short	(.L_29 - .L_28)
.L_28:
        /*009c*/ 	.word	0x00000000
        /*00a0*/ 	.short	0x0001
        /*00a2*/ 	.short	0x0008
        /*00a4*/ 	.byte	0x00, 0xf4, 0x21, 0x00


	//----- nvinfo : EIATTR_KPARAM_INFO
	.align		4
.L_29:
        /*00a8*/ 	.byte	0x04, 0x17
        /*00aa*/ 	.short	(.L_31 - .L_30)
.L_30:
        /*00ac*/ 	.word	0x00000000
        /*00b0*/ 	.short	0x0000
        /*00b2*/ 	.short	0x0000
        /*00b4*/ 	.byte	0x00, 0xf4, 0x21, 0x00


	//----- nvinfo : EIATTR_SPARSE_MMA_MASK
	.align		4
.L_31:
        /*00b8*/ 	.byte	0x03, 0x50
        /*00ba*/ 	.short	0x0000


	//----- nvinfo : EIATTR_MAXREG_COUNT
	.align		4
        /*00bc*/ 	.byte	0x03, 0x1b
        /*00be*/ 	.short	0x00ff


	//----- nvinfo : EIATTR_EXIT_INSTR_OFFSETS
	.align		4
        /*00c0*/ 	.byte	0x04, 0x1c
        /*00c2*/ 	.short	(.L_33 - .L_32)


	//   ....[0]....
.L_32:
        /*00c4*/ 	.word	0x000009f0


	//   ....[1]....
        /*00c8*/ 	.word	0x00000a10


	//----- nvinfo : EIATTR_REQNTID
	.align		4
.L_33:
        /*00cc*/ 	.byte	0x04, 0x10
        /*00ce*/ 	.short	(.L_35 - .L_34)
.L_34:
        /*00d0*/ 	.word	0x00000020
        /*00d4*/ 	.word	0x00000001
        /*00d8*/ 	.word	0x00000001


	//----- nvinfo : EIATTR_CBANK_PARAM_SIZE
	.align		4
.L_35:
        /*00dc*/ 	.byte	0x03, 0x19
        /*00de*/ 	.short	0x0054


	//----- nvinfo : EIATTR_PARAM_CBANK
	.align		4
        /*00e0*/ 	.byte	0x04, 0x0a
        /*00e2*/ 	.short	(.L_37 - .L_36)
	.align		4
.L_36:
        /*00e4*/ 	.word	index@(.nv.constant0.triton_poi_fused__unsafe_index_add_convolution_mul_sub_18)
        /*00e8*/ 	.short	0x0210
        /*00ea*/ 	.short	0x0054


	//----- nvinfo : EIATTR_SW_WAR
	.align		4
.L_37:
        /*00ec*/ 	.byte	0x04, 0x36
        /*00ee*/ 	.short	(.L_39 - .L_38)
.L_38:
        /*00f0*/ 	.word	0x00000008
.L_39:


//--------------------- .nv.callgraph             --------------------------
	.section	.nv.callgraph,"",@"SHT_CUDA_CALLGRAPH"
	.align	4
	.sectionentsize	8
	.align		4
        /*0000*/ 	.word	0x00000000
	.align		4
        /*0004*/ 	.word	0xffffffff
	.align		4
        /*0008*/ 	.word	0x00000000
	.align		4
        /*000c*/ 	.word	0xfffffffe
	.align		4
        /*0010*/ 	.word	0x00000000
	.align		4
        /*0014*/ 	.word	0xfffffffd
	.align		4
        /*0018*/ 	.word	0x00000000
	.align		4
        /*001c*/ 	.word	0xfffffffc


//--------------------- .text.triton_poi_fused__unsafe_index_add_convolution_mul_sub_18 --------------------------
	.section	.text.triton_poi_fused__unsafe_index_add_convolution_mul_sub_18,"ax",@progbits
	.align	128
        .global         triton_poi_fused__unsafe_index_add_convolution_mul_sub_18
        .type           triton_poi_fused__unsafe_index_add_convolution_mul_sub_18,@function
        .size           triton_poi_fused__unsafe_index_add_convolution_mul_sub_18,(.L_x_1 - triton_poi_fused__unsafe_index_add_convolution_mul_sub_18)
        .other          triton_poi_fused__unsafe_index_add_convolution_mul_sub_18,@"STO_CUDA_ENTRY STV_DEFAULT"
triton_poi_fused__unsafe_index_add_convolution_mul_sub_18:
.text.triton_poi_fused__unsafe_index_add_convolution_mul_sub_18:
[----:B------:R-:W0:Y:S01]  /*0000*/  LDC R1, c[0x0][0x28] ;  /* 0x00000a00ff017b82 */ /* 0x000e220000000800 */
[----:B------:R-:W1:Y:S07]  /*0010*/  S2R R0, SR_TID.X ;  /* 0x0000000000007919 */ /* 0x000e6e0000002100 */
[----:B------:R-:W2:Y:S01]  /*0020*/  LDC.64 R4, c[0x0][0x218] ;  /* 0x00008600ff047b82 */ /* 0x000ea20000000a00 */
[----:B------:R-:W-:Y:S02]  /*0030*/  CS2R R8, SRZ ;  /* 0x0000000000087805 */ /* 0x000fe4000001ff00 */
[----:B------:R-:W-:Y:S01]  /*0040*/  CS2R R10, SRZ ;  /* 0x00000000000a7805 */ /* 0x000fe2000001ff00 */
[----:B------:R-:W3:Y:S01]  /*0050*/  S2R R25, SR_CTAID.X ;  /* 0x0000000000197919 */ /* 0x000ee20000002500 */
[----:B------:R-:W-:-:S03]  /*0060*/  ULDC.64 UR4, c[0x0][0x208] ;  /* 0x0000820000047ab9 */ /* 0x000fc60000000a00 */
[----:B------:R-:W4:Y:S01]  /*0070*/  LDC.64 R16, c[0x0][0x210] ;  /* 0x00008400ff107b82 */ /* 0x000f220000000a00 */
[----:B------:R-:W-:-:S07]  /*0080*/  CS2R R18, SRZ ;  /* 0x0000000000127805 */ /* 0x000fce000001ff00 */
[----:B------:R-:W5:Y:S08]  /*0090*/  LDC.64 R22, c[0x0][0x240] ;  /* 0x00009000ff167b82 */ /* 0x000f700000000a00 */
[----:B------:R-:W5:Y:S01]  /*00a0*/  LDC.64 R20, c[0x0][0x230] ;  /* 0x00008c00ff147b82 */ /* 0x000f620000000a00 */
[----:B------:R-:W-:Y:S02]  /*00b0*/  CS2R R12, SRZ ;  /* 0x00000000000c7805 */ /* 0x000fe4000001ff00 */
[----:B------:R-:W-:Y:S01]  /*00c0*/  CS2R R6, SRZ ;  /* 0x0000000000067805 */ /* 0x000fe2000001ff00 */
[----:B------:R-:W-:Y:S01]  /*00d0*/  ULDC.64 UR6, c[0x0][0x220] ;  /* 0x0000880000067ab9 */ /* 0x000fe20000000a00 */
[----:B-1----:R-:W-:-:S05]  /*00e0*/  IMAD.SHL.U32 R0, R0, 0x2, RZ ;  /* 0x0000000200007824 */ /* 0x002fca00078e00ff */
[----:B------:R-:W-:-:S05]  /*00f0*/  LOP3.LUT R0, R0, 0x3e, RZ, 0xc0, !PT ;  /* 0x0000003e00007812 */ /* 0x000fca00078ec0ff */
[----:B---3--:R-:W-:-:S05]  /*0100*/  IMAD R0, R25, 0x40, R0 ;  /* 0x0000004019007824 */ /* 0x008fca00078e0200 */
[----:B------:R-:W-:Y:S02]  /*0110*/  SHF.R.S32.HI R3, RZ, 0x1f, R0 ;  /* 0x0000001fff037819 */ /* 0x000fe40000011400 */
[----:B------:R-:W-:Y:S02]  /*0120*/  ISETP.GE.AND P0, PT, R0, 0x40, PT ;  /* 0x000000400000780c */ /* 0x000fe40003f06270 */
[----:B------:R-:W-:-:S04]  /*0130*/  LEA.HI R3, R3, R0, RZ, 0x2 ;  /* 0x0000000003037211 */ /* 0x000fc800078f10ff */
[----:B------:R-:W-:Y:S02]  /*0140*/  LOP3.LUT R15, R3, 0xfffffffc, RZ, 0xc0, !PT ;  /* 0xfffffffc030f7812 */ /* 0x000fe400078ec0ff */
[----:B------:R-:W-:Y:S02]  /*0150*/  SHF.R.S32.HI R2, RZ, 0x2, R3 ;  /* 0x00000002ff027819 */ /* 0x000fe40000011403 */
[----:B------:R-:W-:Y:S02]  /*0160*/  IADD3 R15, R0, -R15, RZ ;  /* 0x8000000f000f7210 */ /* 0x000fe40007ffe0ff */
[----:B------:R-:W-:-:S03]  /*0170*/  LEA.HI R3, R2, R2, RZ, 0x2 ;  /* 0x0000000202037211 */ /* 0x000fc600078f10ff */
[----:B--2---:R-:W-:Y:S01]  /*0180*/  IMAD.WIDE R4, R15, 0x8, R4 ;  /* 0x000000080f047825 */ /* 0x004fe200078e0204 */
[----:B------:R-:W-:-:S04]  /*0190*/  LOP3.LUT R3, R3, 0xfffffffc, RZ, 0xc0, !PT ;  /* 0xfffffffc03037812 */ /* 0x000fc800078ec0ff */
[----:B------:R1:W2:Y:S01]  /*01a0*/  @!P0 LDG.E.EL.128 R8, desc[UR4][R4.64] ;  /* 0x0000000404088981 */ /* 0x0002a2000c2e1d00 */
[----:B------:R-:W-:-:S04]  /*01b0*/  IMAD.IADD R2, R2, 0x1, -R3 ;  /* 0x0000000102027824 */ /* 0x000fc800078e0a03 */
[----:B----4-:R-:W-:-:S05]  /*01c0*/  IMAD.WIDE R16, R2, 0x8, R16 ;  /* 0x0000000802107825 */ /* 0x010fca00078e0210 */
[----:B------:R-:W3:Y:S01]  /*01d0*/  @!P0 LDG.E.EL.64 R18, desc[UR4][R16.64] ;  /* 0x0000000410128981 */ /* 0x000ee2000c2e1b00 */
[----:B-----5:R-:W-:Y:S01]  /*01e0*/  IMAD.WIDE R22, R2, 0x8, R22 ;  /* 0x0000000802167825 */ /* 0x020fe200078e0216 */
[----:B-1----:R-:W-:-:S03]  /*01f0*/  CS2R R4, SRZ ;  /* 0x0000000000047805 */ /* 0x002fc6000001ff00 */
[----:B0-----:R-:W-:Y:S01]  /*0200*/  IMAD.WIDE R20, R15, 0x8, R20 ;  /* 0x000000080f147825 */ /* 0x001fe200078e0214 */
[----:B------:R-:W4:Y:S04]  /*0210*/  @!P0 LDG.E.EL.64 R12, desc[UR4][R22.64] ;  /* 0x00000004160c8981 */ /* 0x000f28000c2e1b00 */
[----:B------:R0:W5:Y:S01]  /*0220*/  @!P0 LDG.E.EL.128 R4, desc[UR4][R20.64] ;  /* 0x0000000414048981 */ /* 0x000162000c2e1d00 */
[----:B------:R-:W-:Y:S01]  /*0230*/  SHF.R.S32.HI R25, RZ, 0x19, R25 ;  /* 0x00000019ff197819 */ /* 0x000fe20000011419 */
[----:B------:R-:W-:Y:S01]  /*0240*/  HFMA2.MMA R37, -RZ, RZ, 0, 0 ;  /* 0x00000000ff257435 */ /* 0x000fe200000001ff */
[----:B------:R-:W-:Y:S01]  /*0250*/  IMAD.MOV.U32 R33, RZ, RZ, RZ ;  /* 0x000000ffff217224 */ /* 0x000fe200078e00ff */
[----:B------:R-:W-:Y:S02]  /*0260*/  MOV R35, RZ ;  /* 0x000000ff00237202 */ /* 0x000fe40000000f00 */
[----:B--2---:R-:W-:-:S02]  /*0270*/  IADD3 R3, P2, R8, 0x6, RZ ;  /* 0x0000000608037810 */ /* 0x004fc40007f5e0ff */
[----:B------:R-:W-:Y:S02]  /*0280*/  ISETP.GE.AND P1, PT, R9, RZ, PT ;  /* 0x000000ff0900720c */ /* 0x000fe40003f26270 */
[----:B0-----:R-:W-:Y:S01]  /*0290*/  IADD3 R21, P4, R10, 0x6, RZ ;  /* 0x000000060a157810 */ /* 0x001fe20007f9e0ff */
[----:B------:R-:W-:Y:S01]  /*02a0*/  IMAD.X R17, RZ, RZ, R9, P2 ;  /* 0x000000ffff117224 */ /* 0x000fe200010e0609 */
[----:B------:R-:W-:Y:S02]  /*02b0*/  SEL R3, R3, R8, !P1 ;  /* 0x0000000803037207 */ /* 0x000fe40004800000 */
[----:B------:R-:W-:Y:S01]  /*02c0*/  ISETP.GE.AND P2, PT, R11, RZ, PT ;  /* 0x000000ff0b00720c */ /* 0x000fe20003f46270 */
[----:B------:R-:W-:Y:S01]  /*02d0*/  IMAD.X R23, RZ, RZ, R11, P4 ;  /* 0x000000ffff177224 */ /* 0x000fe200020e060b */
[----:B------:R-:W-:Y:S02]  /*02e0*/  SEL R8, R17, R9, !P1 ;  /* 0x0000000911087207 */ /* 0x000fe40004800000 */
[----:B------:R-:W-:-:S02]  /*02f0*/  LEA R16, P1, R3, UR6, 0x2 ;  /* 0x0000000603107c11 */ /* 0x000fc4000f8210ff */
[----:B------:R-:W-:Y:S02]  /*0300*/  SEL R10, R21, R10, !P2 ;  /* 0x0000000a150a7207 */ /* 0x000fe40005000000 */
[----:B------:R-:W-:Y:S02]  /*0310*/  LEA.HI.X R17, R3, UR7, R8, 0x2, P1 ;  /* 0x0000000703117c11 */ /* 0x000fe400088f1408 */
[----:B------:R-:W-:Y:S01]  /*0320*/  SGXT R3, R25, 0x1 ;  /* 0x000000011903781a */ /* 0x000fe20000000200 */
[----:B------:R-:W0:Y:S01]  /*0330*/  LDC.64 R8, c[0x0][0x238] ;  /* 0x00008e00ff087b82 */ /* 0x000e220000000a00 */
[----:B---3--:R-:W-:Y:S02]  /*0340*/  IADD3 R25, P3, R18, 0x6, RZ ;  /* 0x0000000612197810 */ /* 0x008fe40007f7e0ff */
[----:B------:R-:W-:Y:S02]  /*0350*/  ISETP.GE.AND P1, PT, R19, RZ, PT ;  /* 0x000000ff1300720c */ /* 0x000fe40003f26270 */
[----:B------:R-:W-:-:S02]  /*0360*/  IADD3.X R27, RZ, R19, RZ, P3, !PT ;  /* 0x00000013ff1b7210 */ /* 0x000fc40001ffe4ff */
[----:B------:R-:W-:Y:S02]  /*0370*/  SEL R14, R25, R18, !P1 ;  /* 0x00000012190e7207 */ /* 0x000fe40004800000 */
[----:B------:R-:W-:Y:S02]  /*0380*/  SEL R27, R27, R19, !P1 ;  /* 0x000000131b1b7207 */ /* 0x000fe40004800000 */
[----:B------:R-:W-:Y:S01]  /*0390*/  SEL R19, R23, R11, !P2 ;  /* 0x0000000b17137207 */ /* 0x000fe20005000000 */
[----:B------:R-:W-:Y:S01]  /*03a0*/  IMAD.WIDE.U32 R20, R14, 0x18, R16 ;  /* 0x000000180e147825 */ /* 0x000fe200078e0010 */
[C---:B------:R-:W-:Y:S02]  /*03b0*/  LEA R18, P1, R10.reuse, UR6, 0x2 ;  /* 0x000000060a127c11 */ /* 0x040fe4000f8210ff */
[----:B------:R-:W-:Y:S01]  /*03c0*/  LEA.HI R3, R3, R0, RZ, 0x4 ;  /* 0x0000000003037211 */ /* 0x000fe200078f20ff */
[----:B------:R-:W-:Y:S01]  /*03d0*/  IMAD R11, R27, 0x18, RZ ;  /* 0x000000181b0b7824 */ /* 0x000fe200078e02ff */
[----:B------:R-:W-:-:S02]  /*03e0*/  LEA.HI.X R19, R10, UR7, R19, 0x2, P1 ;  /* 0x000000070a137c11 */ /* 0x000fc400088f1413 */
[----:B----4-:R-:W-:Y:S01]  /*03f0*/  ISETP.GE.AND P1, PT, R13, RZ, PT ;  /* 0x000000ff0d00720c */ /* 0x010fe20003f26270 */
[----:B------:R-:W-:Y:S01]  /*0400*/  IMAD.IADD R23, R21, 0x1, R11 ;  /* 0x0000000115177824 */ /* 0x000fe200078e020b */
[----:B------:R-:W-:Y:S01]  /*0410*/  MOV R22, R20 ;  /* 0x0000001400167202 */ /* 0x000fe20000000f00 */
[----:B------:R-:W-:Y:S01]  /*0420*/  IMAD.WIDE.U32 R24, R14, 0x18, R18 ;  /* 0x000000180e187825 */ /* 0x000fe200078e0012 */
[----:B------:R-:W-:-:S03]  /*0430*/  SHF.R.S32.HI R3, RZ, 0x4, R3 ;  /* 0x00000004ff037819 */ /* 0x000fc60000011403 */
[----:B------:R-:W-:Y:S01]  /*0440*/  IMAD.IADD R21, R11, 0x1, R25 ;  /* 0x000000010b157824 */ /* 0x000fe200078e0219 */
[----:B------:R-:W-:Y:S01]  /*0450*/  IADD3 R25, P2, R12, 0x6, RZ ;  /* 0x000000060c197810 */ /* 0x000fe20007f5e0ff */
[----:B0-----:R-:W-:-:S03]  /*0460*/  IMAD.WIDE R8, R15, 0x4, R8 ;  /* 0x000000040f087825 */ /* 0x001fc600078e0208 */
[----:B------:R-:W-:Y:S01]  /*0470*/  IADD3.X R15, RZ, R13, RZ, P2, !PT ;  /* 0x0000000dff0f7210 */ /* 0x000fe200017fe4ff */
[----:B------:R-:W-:Y:S01]  /*0480*/  IMAD.MOV.U32 R20, RZ, RZ, R24 ;  /* 0x000000ffff147224 */ /* 0x000fe200078e0018 */
[----:B-----5:R-:W-:Y:S01]  /*0490*/  IADD3 R27, P2, R4, 0x6, RZ ;  /* 0x00000006041b7810 */ /* 0x020fe20007f5e0ff */
[----:B------:R-:W-:Y:S01]  /*04a0*/  IMAD R10, R3, 0x24, RZ ;  /* 0x00000024030a7824 */ /* 0x000fe200078e02ff */
[----:B------:R-:W-:Y:S01]  /*04b0*/  SEL R24, R15, R13, !P1 ;  /* 0x0000000d0f187207 */ /* 0x000fe20004800000 */
[----:B------:R-:W-:Y:S01]  /*04c0*/  HFMA2.MMA R3, -RZ, RZ, 0, 0 ;  /* 0x00000000ff037435 */ /* 0x000fe200000001ff */
[----:B------:R-:W-:Y:S01]  /*04d0*/  SEL R31, R25, R12, !P1 ;  /* 0x0000000c191f7207 */ /* 0x000fe20004800000 */
[----:B------:R-:W-:Y:S01]  /*04e0*/  IMAD.X R29, RZ, RZ, R5, P2 ;  /* 0x000000ffff1d7224 */ /* 0x000fe200010e0605 */
[----:B------:R-:W-:Y:S01]  /*04f0*/  IADD3 R15, P3, R6, 0x6, RZ ;  /* 0x00000006060f7810 */ /* 0x000fe20007f7e0ff */
[----:B------:R-:W-:Y:S01]  /*0500*/  IMAD.WIDE R22, R10, 0x4, R22 ;  /* 0x000000040a167825 */ /* 0x000fe200078e0216 */
[----:B------:R-:W-:-:S02]  /*0510*/  ISETP.GE.AND P1, PT, R5, RZ, PT ;  /* 0x000000ff0500720c */ /* 0x000fc40003f26270 */
[----:B------:R-:W-:Y:S02]  /*0520*/  ISETP.GE.AND P2, PT, R7, RZ, PT ;  /* 0x000000ff0700720c */ /* 0x000fe40003f46270 */
[----:B------:R-:W-:Y:S01]  /*0530*/  IADD3.X R25, RZ, R7, RZ, P3, !PT ;  /* 0x00000007ff197210 */ /* 0x000fe20001ffe4ff */
[----:B------:R-:W-:Y:S01]  /*0540*/  IMAD.WIDE.U32 R16, R31, 0x18, R16 ;  /* 0x000000181f107825 */ /* 0x000fe200078e0010 */
[----:B------:R-:W-:Y:S01]  /*0550*/  SEL R26, R29, R5, !P1 ;  /* 0x000000051d1a7207 */ /* 0x000fe20004800000 */
[----:B------:R0:W2:Y:S01]  /*0560*/  @!P0 LDG.E.EL R3, desc[UR4][R22.64] ;  /* 0x0000000416038981 */ /* 0x0000a2000c2e1900 */
[----:B------:R-:W-:Y:S01]  /*0570*/  SEL R13, R27, R4, !P1 ;  /* 0x000000041b0d7207 */ /* 0x000fe20004800000 */
[----:B------:R-:W-:Y:S01]  /*0580*/  IMAD R29, R24, 0x18, RZ ;  /* 0x00000018181d7824 */ /* 0x000fe200078e02ff */
[----:B------:R-:W-:Y:S01]  /*0590*/  SEL R5, R15, R6, !P2 ;  /* 0x000000060f057207 */ /* 0x000fe20005000000 */
[----:B------:R-:W-:Y:S01]  /*05a0*/  IMAD.MOV.U32 R4, RZ, RZ, RZ ;  /* 0x000000ffff047224 */ /* 0x000fe200078e00ff */
[----:B------:R-:W-:Y:S01]  /*05b0*/  SEL R12, R25, R7, !P2 ;  /* 0x00000007190c7207 */ /* 0x000fe20005000000 */
[----:B------:R-:W-:Y:S01]  /*05c0*/  IMAD.WIDE.U32 R6, R31, 0x18, R18 ;  /* 0x000000181f067825 */ /* 0x000fe200078e0012 */
[----:B------:R-:W-:-:S03]  /*05d0*/  LEA R18, P1, R13, UR6, 0x2 ;  /* 0x000000060d127c11 */ /* 0x000fc6000f8210ff */
[----:B------:R-:W-:Y:S01]  /*05e0*/  IMAD.WIDE R24, R10, 0x4, R20 ;  /* 0x000000040a187825 */ /* 0x000fe200078e0214 */
[----:B------:R-:W-:Y:S02]  /*05f0*/  LEA R20, P2, R5, UR6, 0x2 ;  /* 0x0000000605147c11 */ /* 0x000fe4000f8410ff */
[----:B------:R-:W-:Y:S01]  /*0600*/  LEA.HI.X R19, R13, UR7, R26, 0x2, P1 ;  /* 0x000000070d137c11 */ /* 0x000fe200088f141a */
[----:B------:R-:W-:Y:S01]  /*0610*/  IMAD.IADD R7, R29, 0x1, R7 ;  /* 0x000000011d077824 */ /* 0x000fe200078e0207 */
[----:B------:R-:W-:Y:S01]  /*0620*/  LEA.HI.X R21, R5, UR7, R12, 0x2, P2 ;  /* 0x0000000705157c11 */ /* 0x000fe200090f140c */
[----:B------:R-:W3:Y:S01]  /*0630*/  @!P0 LDG.E.EL R4, desc[UR4][R24.64] ;  /* 0x0000000418048981 */ /* 0x000ee2000c2e1900 */
[----:B------:R-:W1:Y:S01]  /*0640*/  LDC.64 R12, c[0x0][0x228] ;  /* 0x00008a00ff0c7b82 */ /* 0x000e620000000a00 */
[----:B0-----:R-:W-:Y:S02]  /*0650*/  IADD3 R23, R17, R29, RZ ;  /* 0x0000001d11177210 */ /* 0x001fe40007ffe0ff */
[----:B------:R-:W-:Y:S01]  /*0660*/  MOV R22, R16 ;  /* 0x0000001000167202 */ /* 0x000fe20000000f00 */
[----:B------:R-:W-:-:S02]  /*0670*/  IMAD.MOV.U32 R5, RZ, RZ, RZ ;  /* 0x000000ffff057224 */ /* 0x000fc400078e00ff */
[----:B------:R-:W-:-:S04]  /*0680*/  IMAD.WIDE.U32 R16, R14, 0x18, R18 ;  /* 0x000000180e107825 */ /* 0x000fc800078e0012 */
[----:B------:R-:W-:Y:S02]  /*0690*/  IMAD.WIDE R26, R10, 0x4, R22 ;  /* 0x000000040a1a7825 */ /* 0x000fe400078e0216 */
[----:B------:R-:W0:Y:S02]  /*06a0*/  LDC.64 R22, c[0x0][0x248] ;  /* 0x00009200ff167b82 */ /* 0x000e240000000a00 */
[----:B------:R-:W-:Y:S01]  /*06b0*/  IMAD.WIDE.U32 R18, R31, 0x18, R18 ;  /* 0x000000181f127825 */ /* 0x000fe200078e0012 */
[----:B------:R4:W5:Y:S03]  /*06c0*/  @!P0 LDG.E.EL R5, desc[UR4][R26.64] ;  /* 0x000000041a058981 */ /* 0x000966000c2e1900 */
[----:B------:R-:W-:Y:S01]  /*06d0*/  IMAD.WIDE.U32 R14, R14, 0x18, R20 ;  /* 0x000000180e0e7825 */ /* 0x000fe200078e0014 */
[----:B------:R-:W-:-:S03]  /*06e0*/  IADD3 R17, R11, R17, RZ ;  /* 0x000000110b117210 */ /* 0x000fc60007ffe0ff */
[----:B------:R-:W-:Y:S01]  /*06f0*/  IMAD.WIDE.U32 R20, R31, 0x18, R20 ;  /* 0x000000181f147825 */ /* 0x000fe200078e0014 */
[----:B------:R-:W-:Y:S01]  /*0700*/  IADD3 R19, R29, R19, RZ ;  /* 0x000000131d137210 */ /* 0x000fe20007ffe0ff */
[----:B----4-:R-:W-:Y:S02]  /*0710*/  HFMA2.MMA R27, -RZ, RZ, 0, 0 ;  /* 0x00000000ff1b7435 */ /* 0x010fe400000001ff */
[----:B------:R-:W-:Y:S01]  /*0720*/  IMAD.IADD R15, R11, 0x1, R15 ;  /* 0x000000010b0f7824 */ /* 0x000fe200078e020f */
[----:B-1----:R0:W2:Y:S01]  /*0730*/  LDG.E R26, desc[UR4][R12.64] ;  /* 0x000000040c1a7981 */ /* 0x0020a2000c1e1900 */
[----:B------:R-:W-:Y:S02]  /*0740*/  IMAD.IADD R21, R29, 0x1, R21 ;  /* 0x000000011d157824 */ /* 0x000fe400078e0215 */
[----:B------:R-:W-:-:S04]  /*0750*/  IMAD.WIDE R16, R10, 0x4, R16 ;  /* 0x000000040a107825 */ /* 0x000fc800078e0210 */
[----:B------:R-:W-:Y:S01]  /*0760*/  IMAD.MOV.U32 R31, RZ, RZ, RZ ;  /* 0x000000ffff1f7224 */ /* 0x000fe200078e00ff */
[----:B------:R-:W4:Y:S01]  /*0770*/  @!P0 LDG.E.EL R27, desc[UR4][R16.64] ;  /* 0x00000004101b8981 */ /* 0x000f22000c2e1900 */
[----:B------:R-:W-:-:S04]  /*0780*/  IMAD.WIDE R28, R10, 0x4, R6 ;  /* 0x000000040a1c7825 */ /* 0x000fc800078e0206 */
[C---:B------:R-:W-:Y:S01]  /*0790*/  IMAD.WIDE R24, R10.reuse, 0x4, R14 ;  /* 0x000000040a187825 */ /* 0x040fe200078e020e */
[----:B------:R-:W4:Y:S03]  /*07a0*/  @!P0 LDG.E.EL R33, desc[UR4][R28.64] ;  /* 0x000000041c218981 */ /* 0x000f26000c2e1900 */
[C---:B------:R-:W-:Y:S01]  /*07b0*/  IMAD.WIDE R18, R10.reuse, 0x4, R18 ;  /* 0x000000040a127825 */ /* 0x040fe200078e0212 */
[----:B------:R-:W4:Y:S03]  /*07c0*/  @!P0 LDG.E.EL R31, desc[UR4][R24.64] ;  /* 0x00000004181f8981 */ /* 0x000f26000c2e1900 */
[----:B------:R-:W-:Y:S01]  /*07d0*/  IMAD.WIDE R20, R10, 0x4, R20 ;  /* 0x000000040a147825 */ /* 0x000fe200078e0214 */
[----:B------:R-:W4:Y:S01]  /*07e0*/  @!P0 LDG.E.EL R35, desc[UR4][R18.64] ;  /* 0x0000000412238981 */ /* 0x000f22000c2e1900 */
[----:B------:R-:W-:Y:S01]  /*07f0*/  CS2R R6, SRZ ;  /* 0x0000000000067805 */ /* 0x000fe2000001ff00 */
[----:B------:R-:W1:Y:S02]  /*0800*/  LDC.64 R14, c[0x0][0x250] ;  /* 0x00009400ff0e7b82 */ /* 0x000e640000000a00 */
[----:B------:R-:W4:Y:S01]  /*0810*/  @!P0 LDG.E.EL R37, desc[UR4][R20.64] ;  /* 0x0000000414258981 */ /* 0x000f22000c2e1900 */
[----:B0-----:R-:W-:-:S03]  /*0820*/  IMAD.WIDE R12, R2, 0x4, R22 ;  /* 0x00000004020c7825 */ /* 0x001fc600078e0216 */
[----:B------:R0:W4:Y:S01]  /*0830*/  @!P0 LDG.E.EL.64 R6, desc[UR4][R8.64] ;  /* 0x0000000408068981 */ /* 0x000122000c2e1b00 */
[----:B------:R-:W-:Y:S01]  /*0840*/  CS2R R22, SRZ ;  /* 0x0000000000167805 */ /* 0x000fe2000001ff00 */
[----:B------:R-:W0:Y:S05]  /*0850*/  LDC.64 R10, c[0x0][0x258] ;  /* 0x00009600ff0a7b82 */ /* 0x000e2a0000000a00 */
[----:B------:R-:W4:Y:S04]  /*0860*/  @!P0 LDG.E.EL R22, desc[UR4][R12.64] ;  /* 0x000000040c168981 */ /* 0x000f28000c2e1900 */
[----:B------:R-:W4:Y:S01]  /*0870*/  @!P0 LDG.E.EL R23, desc[UR4][R12.64] ;  /* 0x000000040c178981 */ /* 0x000f22000c2e1900 */
[----:B0-----:R-:W-:-:S04]  /*0880*/  IMAD.WIDE R10, R0, 0x4, R10 ;  /* 0x00000004000a7825 */ /* 0x001fc800078e020a */
[C---:B--2---:R-:W-:Y:S01]  /*0890*/  FADD R3, R26.reuse, R3 ;  /* 0x000000031a037221 */ /* 0x044fe20000000000 */
[C---:B-----5:R-:W-:Y:S01]  /*08a0*/  FADD R5, R26.reuse, R5 ;  /* 0x000000051a057221 */ /* 0x060fe20000000000 */
[C---:B---3--:R-:W-:Y:S01]  /*08b0*/  FADD R4, R26.reuse, R4 ;  /* 0x000000041a047221 */ /* 0x048fe20000000000 */
[C---:B----4-:R-:W-:Y:S01]  /*08c0*/  FADD R2, R26.reuse, R27 ;  /* 0x0000001b1a027221 */ /* 0x050fe20000000000 */
[----:B------:R-:W-:-:S03]  /*08d0*/  FADD R16, R26, R33 ;  /* 0x000000211a107221 */ /* 0x000fc60000000000 */
[----:B------:R-:W-:Y:S01]  /*08e0*/  FADD R2, -R3, R2 ;  /* 0x0000000203027221 */ /* 0x000fe20000000100 */
[C---:B------:R-:W-:Y:S01]  /*08f0*/  FADD R31, R26.reuse, R31 ;  /* 0x0000001f1a1f7221 */ /* 0x040fe20000000000 */
[C---:B------:R-:W-:Y:S01]  /*0900*/  FADD R8, R26.reuse, R35 ;  /* 0x000000231a087221 */ /* 0x040fe20000000000 */
[----:B------:R-:W-:-:S03]  /*0910*/  FADD R37, R26, R37 ;  /* 0x000000251a257221 */ /* 0x000fc60000000000 */
[----:B------:R-:W-:Y:S01]  /*0920*/  FADD R8, -R5, R8 ;  /* 0x0000000805087221 */ /* 0x000fe20000000100 */
[----:B------:R-:W-:Y:S01]  /*0930*/  FADD R31, -R4, R31 ;  /* 0x0000001f041f7221 */ /* 0x000fe20000000100 */
[----:B------:R-:W-:Y:S01]  /*0940*/  FADD R37, -R16, R37 ;  /* 0x0000002510257221 */ /* 0x000fe20000000100 */
[-C--:B------:R-:W-:Y:S01]  /*0950*/  FFMA R30, R2, R6.reuse, R3 ;  /* 0x00000006021e7223 */ /* 0x080fe20000000003 */
[----:B------:R-:W-:Y:S01]  /*0960*/  FFMA R5, R8, R6, R5 ;  /* 0x0000000608057223 */ /* 0x000fe20000000005 */
[-C--:B------:R-:W-:Y:S01]  /*0970*/  FFMA R31, R31, R7.reuse, R4 ;  /* 0x000000071f1f7223 */ /* 0x080fe20000000004 */
[----:B------:R-:W-:Y:S01]  /*0980*/  FFMA R16, R37, R7, R16 ;  /* 0x0000000725107223 */ /* 0x000fe20000000010 */
[----:B-1----:R-:W-:-:S04]  /*0990*/  IMAD.WIDE R2, R0, 0x4, R14 ;  /* 0x0000000400027825 */ /* 0x002fc800078e020e */
[----:B------:R-:W-:Y:S01]  /*09a0*/  FADD R5, -R30, R5 ;  /* 0x000000051e057221 */ /* 0x000fe20000000100 */
[----:B------:R-:W-:Y:S01]  /*09b0*/  FADD R16, -R31, R16 ;  /* 0x000000101f107221 */ /* 0x000fe20000000100 */
[----:B------:R0:W-:Y:S02]  /*09c0*/  @!P0 STG.E.64 desc[UR4][R2.64], R30 ;  /* 0x0000001e02008986 */ /* 0x0001e4000c101b04 */
[----:B------:R-:W-:Y:S01]  /*09d0*/  FMUL R22, R5, R22 ;  /* 0x0000001605167220 */ /* 0x000fe20000400000 */
[----:B------:R-:W-:Y:S01]  /*09e0*/  FMUL R23, R16, R23 ;  /* 0x0000001710177220 */ /* 0x000fe20000400000 */
[----:B0-----:R-:W-:Y:S06]  /*09f0*/  @P0 EXIT ;  /* 0x000000000000094d */ /* 0x001fec0003800000 */
[----:B------:R-:W-:Y:S01]  /*0a00*/  STG.E.64 desc[UR4][R10.64], R22 ;  /* 0x000000160a007986 */ /* 0x000fe2000c101b04 */
[----:B------:R-:W-:Y:S05]  /*0a10*/  EXIT ;  /* 0x000000000000794d */ /* 0x000fea0003800000 */
.L_x_0:
[----:B------:R-:W-:-:S00]  /*0a20*/  BRA `(.L_x_0) ;  /* 0xfffffffc00fc7947 */ /* 0x000fc0000383ffff */
[----:B------:R-:W-:-:S00]  /*0a30*/  NOP ;  /* 0x0000000000007918 */ /* 0x000fc00000000000 */
        /* <DEDUP_REMOVED lines=12> */
.L_x_1:


//--------------------- .nv.constant0.triton_poi_fused__unsafe_index_add_convolution_mul_sub_18 --------------------------
	.section	.nv.constant0.triton_poi_fused__unsafe_index_add_convolution_mul_sub_18,"a",@progbits
	.sectionflags	@""
	.align	4
.nv.constant0.triton_poi_fused__unsafe_index_add_convolution_mul_sub_18:
	.zero		612
